//
// Generated by NVIDIA NVVM Compiler
//
// Compiler Build ID: CL-36424714
// Cuda compilation tools, release 13.0, V13.0.88
// Based on NVVM 20.0.0
//

.version 9.0
.target sm_100
.address_size 64

	// .globl	_Z12bitonic_sortiiPi

.visible .entry _Z12bitonic_sortiiPi(
	.param .u32 _Z12bitonic_sortiiPi_param_0,
	.param .u32 _Z12bitonic_sortiiPi_param_1,
	.param .u64 .ptr .align 1 _Z12bitonic_sortiiPi_param_2
)
{
	.reg .pred 	%p<10>;
	.reg .b16 	%rs<3>;
	.reg .b32 	%r<17>;
	.reg .b64 	%rd<7>;

	ld.param.u32 	%r5, [_Z12bitonic_sortiiPi_param_0];
	ld.param.u32 	%r6, [_Z12bitonic_sortiiPi_param_1];
	ld.param.u64 	%rd3, [_Z12bitonic_sortiiPi_param_2];
	mov.u32 	%r7, %ntid.x;
	mov.u32 	%r8, %ctaid.x;
	mov.u32 	%r9, %tid.x;
	mad.lo.s32 	%r1, %r7, %r8, %r9;
	div.s32 	%r10, %r1, %r5;
	shr.u32 	%r11, %r5, 31;
	add.s32 	%r12, %r5, %r11;
	shr.s32 	%r2, %r12, 1;
	mad.lo.s32 	%r13, %r10, %r5, %r2;
	setp.ge.s32 	%p1, %r1, %r13;
	add.s32 	%r14, %r2, %r1;
	div.s32 	%r16, %r10, %r6;
	cvt.u16.u32 	%rs2, %r16;
	and.b16  	%rs1, %rs2, 1;
	setp.eq.s32 	%p2, %r14, -1;
	or.pred  	%p3, %p1, %p2;
	@%p3 bra 	$L__BB0_4;
	cvta.to.global.u64 	%rd4, %rd3;
	mul.wide.s32 	%rd5, %r1, 4;
	add.s64 	%rd1, %rd4, %rd5;
	ld.global.u32 	%r3, [%rd1];
	mul.wide.s32 	%rd6, %r2, 4;
	add.s64 	%rd2, %rd1, %rd6;
	ld.global.u32 	%r4, [%rd2];
	setp.gt.s32 	%p4, %r3, %r4;
	setp.eq.s16 	%p5, %rs1, 0;
	and.pred  	%p6, %p5, %p4;
	@%p6 bra 	$L__BB0_3;
	setp.ge.s32 	%p7, %r3, %r4;
	setp.eq.s16 	%p8, %rs1, 0;
	or.pred  	%p9, %p8, %p7;
	@%p9 bra 	$L__BB0_4;
$L__BB0_3:
	st.global.u32 	[%rd1], %r4;
	st.global.u32 	[%rd2], %r3;
$L__BB0_4:
	ret;

}


// ===== COMPILED SASS (sm_100) =====

	.target	sm_100

	.elftype	@"ET_EXEC"


//--------------------- .note.nv.tkinfo           --------------------------
	.section	.note.nv.tkinfo,"",@"SHT_NOTE"
	.sectionflags	@"SHF_NOTE_NV_TKINFO"
	.tkinfo
        /*0018*/ 	.word	0x00000002
        /*0030*/ 	.string	""
        /*0030*/ 	.string	"ptxas"
        /*0030*/ 	.string	"Cuda compilation tools, release 13.0, V13.0.88"
        /*0030*/ 	.string	"Build cuda_13.0.r13.0/compiler.36424714_0"
        /*0030*/ 	.string	"-arch sm_100 -m 64 "



//--------------------- .note.nv.cuinfo           --------------------------
	.section	.note.nv.cuinfo,"",@"SHT_NOTE"
	.sectionflags	@"SHF_NOTE_NV_CUINFO"
        /*0018*/ 	.short	0x0002
        /*001a*/ 	.short	0x0064
        /*001c*/ 	.short	0x0082
	.zero		2


//--------------------- .nv.info                  --------------------------
	.section	.nv.info,"",@"SHT_CUDA_INFO"
	.align	4


	//----- nvinfo : EIATTR_REGCOUNT
	.align		4
        /*0000*/ 	.byte	0x04, 0x2f
        /*0002*/ 	.short	(.L_1 - .L_0)
	.align		4
.L_0:
        /*0004*/ 	.word	index@(_Z12bitonic_sortiiPi)
        /*0008*/ 	.word	0x00000012


	//----- nvinfo : EIATTR_FRAME_SIZE
	.align		4
.L_1:
        /*000c*/ 	.byte	0x04, 0x11
        /*000e*/ 	.short	(.L_3 - .L_2)
	.align		4
.L_2:
        /*0010*/ 	.word	index@(_Z12bitonic_sortiiPi)
        /*0014*/ 	.word	0x00000000


	//----- nvinfo : EIATTR_MIN_STACK_SIZE
	.align		4
.L_3:
        /*0018*/ 	.byte	0x04, 0x12
        /*001a*/ 	.short	(.L_5 - .L_4)
	.align		4
.L_4:
        /*001c*/ 	.word	index@(_Z12bitonic_sortiiPi)
        /*0020*/ 	.word	0x00000000
.L_5:


//--------------------- .nv.compat                --------------------------
	.section	.nv.compat,"",@"SHT_CUDA_COMPAT_INFO"
	.align	4
        /*0000*/ 	.byte	0x02, 0x09, 0x00, 0x00, 0x02, 0x02, 0x01, 0x00, 0x02, 0x05, 0x05, 0x00, 0x03, 0x07, 0x01, 0x01
        /*0010*/ 	.byte	0x02, 0x03, 0x00, 0x00, 0x02, 0x06, 0x01, 0x00, 0x04, 0x0b, 0x08, 0x00, 0x09, 0x00, 0x00, 0x00
        /*0020*/ 	.byte	0x00, 0x00, 0x00, 0x00


//--------------------- .nv.info._Z12bitonic_sortiiPi --------------------------
	.section	.nv.info._Z12bitonic_sortiiPi,"",@"SHT_CUDA_INFO"
	.sectionflags	@""
	.align	4


	//----- nvinfo : EIATTR_CUDA_API_VERSION
	.align		4
        /*0000*/ 	.byte	0x04, 0x37
        /*0002*/ 	.short	(.L_7 - .L_6)
.L_6:
        /*0004*/ 	.word	0x00000082


	//----- nvinfo : EIATTR_KPARAM_INFO
	.align		4
.L_7:
        /*0008*/ 	.byte	0x04, 0x17
        /*000a*/ 	.short	(.L_9 - .L_8)
.L_8:
        /*000c*/ 	.word	0x00000000
        /*0010*/ 	.short	0x0002
        /*0012*/ 	.short	0x0008
        /*0014*/ 	.byte	0x00, 0xf5, 0x21, 0x00


	//----- nvinfo : EIATTR_KPARAM_INFO
	.align		4
.L_9:
        /*0018*/ 	.byte	0x04, 0x17
        /*001a*/ 	.short	(.L_11 - .L_10)
.L_10:
        /*001c*/ 	.word	0x00000000
        /*0020*/ 	.short	0x0001
        /*0022*/ 	.short	0x0004
        /*0024*/ 	.byte	0x00, 0xf0, 0x11, 0x00


	//----- nvinfo : EIATTR_KPARAM_INFO
	.align		4
.L_11:
        /*0028*/ 	.byte	0x04, 0x17
        /*002a*/ 	.short	(.L_13 - .L_12)
.L_12:
        /*002c*/ 	.word	0x00000000
        /*0030*/ 	.short	0x0000
        /*0032*/ 	.short	0x0000
        /*0034*/ 	.byte	0x00, 0xf0, 0x11, 0x00


	//----- nvinfo : EIATTR_SPARSE_MMA_MASK
	.align		4
.L_13:
        /*0038*/ 	.byte	0x03, 0x50
        /*003a*/ 	.short	0x0000


	//----- nvinfo : EIATTR_MAXREG_COUNT
	.align		4
        /*003c*/ 	.byte	0x03, 0x1b
        /*003e*/ 	.short	0x00ff


	//----- nvinfo : EIATTR_MERCURY_ISA_VERSION
	.align		4
        /*0040*/ 	.byte	0x03, 0x5f
        /*0042*/ 	.short	0x0101


	//----- nvinfo : EIATTR_VRC_CTA_INIT_COUNT
	.align		4
        /*0044*/ 	.byte	0x02, 0x4a
	.zero		1
	.zero		1


	//----- nvinfo : EIATTR_EXIT_INSTR_OFFSETS
	.align		4
        /*0048*/ 	.byte	0x04, 0x1c
        /*004a*/ 	.short	(.L_15 - .L_14)


	//   ....[0]....
.L_14:
        /*004c*/ 	.word	0x00000230


	//   ....[1]....
        /*0050*/ 	.word	0x00000490


	//   ....[2]....
        /*0054*/ 	.word	0x000004d0


	//----- nvinfo : EIATTR_CRS_STACK_SIZE
	.align		4
.L_15:
        /*0058*/ 	.byte	0x04, 0x1e
        /*005a*/ 	.short	(.L_17 - .L_16)
.L_16:
        /*005c*/ 	.word	0x00000000


	//----- nvinfo : EIATTR_CBANK_PARAM_SIZE
	.align		4
.L_17:
        /*0060*/ 	.byte	0x03, 0x19
        /*0062*/ 	.short	0x0010


	//----- nvinfo : EIATTR_PARAM_CBANK
	.align		4
        /*0064*/ 	.byte	0x04, 0x0a
        /*0066*/ 	.short	(.L_19 - .L_18)
	.align		4
.L_18:
        /*0068*/ 	.word	index@(.nv.constant0._Z12bitonic_sortiiPi)
        /*006c*/ 	.short	0x0380
        /*006e*/ 	.short	0x0010


	//----- nvinfo : EIATTR_SW_WAR
	.align		4
.L_19:
        /*0070*/ 	.byte	0x04, 0x36
        /*0072*/ 	.short	(.L_21 - .L_20)
.L_20:
        /*0074*/ 	.word	0x00000008
.L_21:


//--------------------- .nv.callgraph             --------------------------
	.section	.nv.callgraph,"",@"SHT_CUDA_CALLGRAPH"
	.align	4
	.sectionentsize	8
	.align		4
        /*0000*/ 	.word	0x00000000
	.align		4
        /*0004*/ 	.word	0xffffffff
	.align		4
        /*0008*/ 	.word	0x00000000
	.align		4
        /*000c*/ 	.word	0xfffffffe
	.align		4
        /*0010*/ 	.word	0x00000000
	.align		4
        /*0014*/ 	.word	0xfffffffd
	.align		4
        /*0018*/ 	.word	0x00000000
	.align		4
        /*001c*/ 	.word	0xfffffffc


//--------------------- .text._Z12bitonic_sortiiPi --------------------------
	.section	.text._Z12bitonic_sortiiPi,"ax",@progbits
	.align	128
        .global         _Z12bitonic_sortiiPi
        .type           _Z12bitonic_sortiiPi,@function
        .size           _Z12bitonic_sortiiPi,(.L_x_3 - _Z12bitonic_sortiiPi)
        .other          _Z12bitonic_sortiiPi,@"STO_CUDA_ENTRY STV_DEFAULT"
_Z12bitonic_sortiiPi:
.text._Z12bitonic_sortiiPi:
[----:B------:R-:W-:Y:S08]  /*0000*/  LDC R1, c[0x0][0x37c] ;  /* 0x0000df00ff017b82 */ /* 0x000ff00000000800 */
[----:B------:R-:W0:Y:S01]  /*0010*/  LDC R6, c[0x0][0x380] ;  /* 0x0000e000ff067b82 */ /* 0x000e220000000800 */
[----:B------:R-:W1:Y:S01]  /*0020*/  S2R R5, SR_CTAID.X ;  /* 0x0000000000057919 */ /* 0x000e620000002500 */
[----:B------:R-:W1:Y:S01]  /*0030*/  LDCU UR4, c[0x0][0x360] ;  /* 0x00006c00ff0477ac */ /* 0x000e620008000800 */
[----:B------:R-:W1:Y:S01]  /*0040*/  S2R R4, SR_TID.X ;  /* 0x0000000000047919 */ /* 0x000e620000002100 */
[----:B0-----:R-:W-:-:S04]  /*0050*/  IABS R7, R6 ;  /* 0x0000000600077213 */ /* 0x001fc80000000000 */
[----:B------:R-:W0:Y:S01]  /*0060*/  I2F.RP R0, R7 ;  /* 0x0000000700007306 */ /* 0x000e220000209400 */
[----:B-1----:R-:W-:-:S05]  /*0070*/  IMAD R5, R5, UR4, R4 ;  /* 0x0000000405057c24 */ /* 0x002fca000f8e0204 */
[----:B------:R-:W-:Y:S02]  /*0080*/  IABS R4, R5 ;  /* 0x0000000500047213 */ /* 0x000fe40000000000 */
[----:B0-----:R-:W0:Y:S02]  /*0090*/  MUFU.RCP R0, R0 ;  /* 0x0000000000007308 */ /* 0x001e240000001000 */
[----:B0-----:R-:W-:-:S06]  /*00a0*/  VIADD R2, R0, 0xffffffe ;  /* 0x0ffffffe00027836 */ /* 0x001fcc0000000000 */
[----:B------:R0:W1:Y:S02]  /*00b0*/  F2I.FTZ.U32.TRUNC.NTZ R3, R2 ;  /* 0x0000000200037305 */ /* 0x000064000021f000 */
[----:B0-----:R-:W-:Y:S02]  /*00c0*/  IMAD.MOV.U32 R2, RZ, RZ, RZ ;  /* 0x000000ffff027224 */ /* 0x001fe400078e00ff */
[----:B-1----:R-:W-:-:S04]  /*00d0*/  IMAD.MOV R8, RZ, RZ, -R3 ;  /* 0x000000ffff087224 */ /* 0x002fc800078e0a03 */
[----:B------:R-:W-:-:S04]  /*00e0*/  IMAD R9, R8, R7, RZ ;  /* 0x0000000708097224 */ /* 0x000fc800078e02ff */
[----:B------:R-:W-:-:S06]  /*00f0*/  IMAD.HI.U32 R3, R3, R9, R2 ;  /* 0x0000000903037227 */ /* 0x000fcc00078e0002 */
[----:B------:R-:W-:-:S04]  /*0100*/  IMAD.HI.U32 R0, R3, R4, RZ ;  /* 0x0000000403007227 */ /* 0x000fc800078e00ff */
[----:B------:R-:W-:-:S04]  /*0110*/  IMAD.MOV R2, RZ, RZ, -R0 ;  /* 0x000000ffff027224 */ /* 0x000fc800078e0a00 */
[----:B------:R-:W-:-:S05]  /*0120*/  IMAD R2, R7, R2, R4 ;  /* 0x0000000207027224 */ /* 0x000fca00078e0204 */
[----:B------:R-:W-:-:S13]  /*0130*/  ISETP.GT.U32.AND P2, PT, R7, R2, PT ;  /* 0x000000020700720c */ /* 0x000fda0003f44070 */
[----:B------:R-:W-:Y:S01]  /*0140*/  @!P2 IMAD.IADD R2, R2, 0x1, -R7 ;  /* 0x000000010202a824 */ /* 0x000fe200078e0a07 */
[----:B------:R-:W-:Y:S02]  /*0150*/  @!P2 IADD3 R0, PT, PT, R0, 0x1, RZ ;  /* 0x000000010000a810 */ /* 0x000fe40007ffe0ff */
[----:B------:R-:W-:Y:S02]  /*0160*/  ISETP.NE.AND P2, PT, R6, RZ, PT ;  /* 0x000000ff0600720c */ /* 0x000fe40003f45270 */
[----:B------:R-:W-:Y:S02]  /*0170*/  ISETP.GE.U32.AND P0, PT, R2, R7, PT ;  /* 0x000000070200720c */ /* 0x000fe40003f06070 */
[----:B------:R-:W-:-:S04]  /*0180*/  LOP3.LUT R2, R5, R6, RZ, 0x3c, !PT ;  /* 0x0000000605027212 */ /* 0x000fc800078e3cff */
[----:B------:R-:W-:Y:S02]  /*0190*/  ISETP.GE.AND P1, PT, R2, RZ, PT ;  /* 0x000000ff0200720c */ /* 0x000fe40003f26270 */
[----:B------:R-:W-:-:S04]  /*01a0*/  LEA.HI R2, R6, R6, RZ, 0x1 ;  /* 0x0000000606027211 */ /* 0x000fc800078f08ff */
[----:B------:R-:W-:Y:S01]  /*01b0*/  SHF.R.S32.HI R7, RZ, 0x1, R2 ;  /* 0x00000001ff077819 */ /* 0x000fe20000011402 */
[----:B------:R-:W-:-:S04]  /*01c0*/  @P0 VIADD R0, R0, 0x1 ;  /* 0x0000000100000836 */ /* 0x000fc80000000000 */
[----:B------:R-:W-:Y:S02]  /*01d0*/  IMAD.IADD R2, R5, 0x1, R7 ;  /* 0x0000000105027824 */ /* 0x000fe400078e0207 */
[----:B------:R-:W-:Y:S01]  /*01e0*/  @!P1 IMAD.MOV R0, RZ, RZ, -R0 ;  /* 0x000000ffff009224 */ /* 0x000fe200078e0a00 */
[----:B------:R-:W-:Y:S02]  /*01f0*/  @!P2 LOP3.LUT R0, RZ, R6, RZ, 0x33, !PT ;  /* 0x00000006ff00a212 */ /* 0x000fe400078e33ff */
[----:B------:R-:W-:-:S03]  /*0200*/  ISETP.NE.AND P0, PT, R2, -0x1, PT ;  /* 0xffffffff0200780c */ /* 0x000fc60003f05270 */
[----:B------:R-:W-:-:S05]  /*0210*/  IMAD R6, R0, R6, R7 ;  /* 0x0000000600067224 */ /* 0x000fca00078e0207 */
[----:B------:R-:W-:-:S13]  /*0220*/  ISETP.GE.OR P0, PT, R5, R6, !P0 ;  /* 0x000000060500720c */ /* 0x000fda0004706670 */
[----:B------:R-:W-:Y:S05]  /*0230*/  @P0 EXIT ;  /* 0x000000000000094d */ /* 0x000fea0003800000 */
[----:B------:R-:W0:Y:S01]  /*0240*/  LDC.64 R2, c[0x0][0x388] ;  /* 0x0000e200ff027b82 */ /* 0x000e220000000a00 */
[----:B------:R-:W1:Y:S07]  /*0250*/  LDCU.64 UR4, c[0x0][0x358] ;  /* 0x00006b00ff0477ac */ /* 0x000e6e0008000a00 */
[----:B------:R-:W2:Y:S01]  /*0260*/  LDC R13, c[0x0][0x384] ;  /* 0x0000e100ff0d7b82 */ /* 0x000ea20000000800 */
[----:B0-----:R-:W-:-:S05]  /*0270*/  IMAD.WIDE R2, R5, 0x4, R2 ;  /* 0x0000000405027825 */ /* 0x001fca00078e0202 */
[----:B-1----:R-:W3:Y:S01]  /*0280*/  LDG.E R9, desc[UR4][R2.64] ;  /* 0x0000000402097981 */ /* 0x002ee2000c1e1900 */
[----:B------:R-:W-:-:S05]  /*0290*/  IMAD.WIDE R4, R7, 0x4, R2 ;  /* 0x0000000407047825 */ /* 0x000fca00078e0202 */
[----:B------:R-:W3:Y:S01]  /*02a0*/  LDG.E R10, desc[UR4][R4.64] ;  /* 0x00000004040a7981 */ /* 0x000ee2000c1e1900 */
[----:B--2---:R-:W-:-:S04]  /*02b0*/  IABS R11, R13 ;  /* 0x0000000d000b7213 */ /* 0x004fc80000000000 */
[----:B------:R-:W0:Y:S08]  /*02c0*/  I2F.RP R8, R11 ;  /* 0x0000000b00087306 */ /* 0x000e300000209400 */
[----:B0-----:R-:W0:Y:S02]  /*02d0*/  MUFU.RCP R8, R8 ;  /* 0x0000000800087308 */ /* 0x001e240000001000 */
[----:B0-----:R-:W-:-:S06]  /*02e0*/  VIADD R6, R8, 0xffffffe ;  /* 0x0ffffffe08067836 */ /* 0x001fcc0000000000 */
[----:B------:R0:W1:Y:S02]  /*02f0*/  F2I.FTZ.U32.TRUNC.NTZ R7, R6 ;  /* 0x0000000600077305 */ /* 0x000064000021f000 */
[----:B0-----:R-:W-:Y:S01]  /*0300*/  IMAD.MOV.U32 R6, RZ, RZ, RZ ;  /* 0x000000ffff067224 */ /* 0x001fe200078e00ff */
[----:B-1----:R-:W-:-:S05]  /*0310*/  IADD3 R12, PT, PT, RZ, -R7, RZ ;  /* 0x80000007ff0c7210 */ /* 0x002fca0007ffe0ff */
[----:B------:R-:W-:Y:S01]  /*0320*/  IMAD R15, R12, R11, RZ ;  /* 0x0000000b0c0f7224 */ /* 0x000fe200078e02ff */
[----:B------:R-:W-:-:S03]  /*0330*/  IABS R12, R0 ;  /* 0x00000000000c7213 */ /* 0x000fc60000000000 */
[----:B------:R-:W-:-:S06]  /*0340*/  IMAD.HI.U32 R7, R7, R15, R6 ;  /* 0x0000000f07077227 */ /* 0x000fcc00078e0006 */
[----:B------:R-:W-:-:S04]  /*0350*/  IMAD.HI.U32 R7, R7, R12, RZ ;  /* 0x0000000c07077227 */ /* 0x000fc800078e00ff */
[----:B------:R-:W-:-:S04]  /*0360*/  IMAD.MOV R8, RZ, RZ, -R7 ;  /* 0x000000ffff087224 */ /* 0x000fc800078e0a07 */
[----:B------:R-:W-:-:S05]  /*0370*/  IMAD R8, R11, R8, R12 ;  /* 0x000000080b087224 */ /* 0x000fca00078e020c */
[----:B------:R-:W-:Y:S02]  /*0380*/  ISETP.GT.U32.AND P2, PT, R11, R8, PT ;  /* 0x000000080b00720c */ /* 0x000fe40003f44070 */
[----:B------:R-:W-:-:S11]  /*0390*/  LOP3.LUT R0, R0, R13, RZ, 0x3c, !PT ;  /* 0x0000000d00007212 */ /* 0x000fd600078e3cff */
[----:B------:R-:W-:Y:S01]  /*03a0*/  @!P2 IMAD.IADD R8, R8, 0x1, -R11 ;  /* 0x000000010808a824 */ /* 0x000fe200078e0a0b */
[----:B------:R-:W-:-:S04]  /*03b0*/  ISETP.GE.AND P1, PT, R0, RZ, PT ;  /* 0x000000ff0000720c */ /* 0x000fc80003f26270 */
[----:B------:R-:W-:Y:S02]  /*03c0*/  ISETP.GE.U32.AND P0, PT, R8, R11, PT ;  /* 0x0000000b0800720c */ /* 0x000fe40003f06070 */
[----:B------:R-:W-:Y:S02]  /*03d0*/  @!P2 IADD3 R7, PT, PT, R7, 0x1, RZ ;  /* 0x000000010707a810 */ /* 0x000fe40007ffe0ff */
[----:B------:R-:W-:-:S09]  /*03e0*/  ISETP.NE.AND P2, PT, R13, RZ, PT ;  /* 0x000000ff0d00720c */ /* 0x000fd20003f45270 */
[----:B------:R-:W-:-:S04]  /*03f0*/  @P0 VIADD R7, R7, 0x1 ;  /* 0x0000000107070836 */ /* 0x000fc80000000000 */
[----:B------:R-:W-:Y:S01]  /*0400*/  @!P1 IMAD.MOV R7, RZ, RZ, -R7 ;  /* 0x000000ffff079224 */ /* 0x000fe200078e0a07 */
[----:B------:R-:W-:-:S04]  /*0410*/  @!P2 LOP3.LUT R7, RZ, R13, RZ, 0x33, !PT ;  /* 0x0000000dff07a212 */ /* 0x000fc800078e33ff */
[----:B------:R-:W-:-:S04]  /*0420*/  LOP3.LUT R7, R7, 0x1, RZ, 0xc0, !PT ;  /* 0x0000000107077812 */ /* 0x000fc800078ec0ff */
[----:B------:R-:W-:Y:S01]  /*0430*/  ISETP.EQ.AND P1, PT, R7, RZ, PT ;  /* 0x000000ff0700720c */ /* 0x000fe20003f22270 */
[----:B------:R-:W-:Y:S01]  /*0440*/  BSSY.RECONVERGENT B0, `(.L_x_0) ;  /* 0x0000006000007945 */ /* 0x000fe20003800200 */
[----:B---3--:R-:W-:-:S13]  /*0450*/  ISETP.GT.AND P0, PT, R9, R10, PT ;  /* 0x0000000a0900720c */ /* 0x008fda0003f04270 */
[----:B------:R-:W-:Y:S05]  /*0460*/  @P0 BRA P1, `(.L_x_1) ;  /* 0x00000000000c0947 */ /* 0x000fea0000800000 */
[----:B------:R-:W-:-:S04]  /*0470*/  ISETP.GE.AND P0, PT, R9, R10, PT ;  /* 0x0000000a0900720c */ /* 0x000fc80003f06270 */
[----:B------:R-:W-:-:S13]  /*0480*/  ISETP.EQ.OR P0, PT, R7, RZ, P0 ;  /* 0x000000ff0700720c */ /* 0x000fda0000702670 */
[----:B------:R-:W-:Y:S05]  /*0490*/  @P0 EXIT ;  /* 0x000000000000094d */ /* 0x000fea0003800000 */
.L_x_1:
[----:B------:R-:W-:Y:S05]  /*04a0*/  BSYNC.RECONVERGENT B0 ;  /* 0x0000000000007941 */ /* 0x000fea0003800200 */
.L_x_0:
[----:B------:R-:W-:Y:S04]  /*04b0*/  STG.E desc[UR4][R2.64], R10 ;  /* 0x0000000a02007986 */ /* 0x000fe8000c101904 */
[----:B------:R-:W-:Y:S01]  /*04c0*/  STG.E desc[UR4][R4.64], R9 ;  /* 0x0000000904007986 */ /* 0x000fe2000c101904 */
[----:B------:R-:W-:Y:S05]  /*04d0*/  EXIT ;  /* 0x000000000000794d */ /* 0x000fea0003800000 */
.L_x_2:
[----:B------:R-:W-:-:S00]  /*04e0*/  BRA `(.L_x_2) ;  /* 0xfffffffc00fc7947 */ /* 0x000fc0000383ffff */
[----:B------:R-:W-:-:S00]  /*04f0*/  NOP ;  /* 0x0000000000007918 */ /* 0x000fc00000000000 */
        /* <DEDUP_REMOVED lines=8> */
.L_x_3:


//--------------------- .nv.shared.reserved.0     --------------------------
	.section	.nv.shared.reserved.0,"aw",@nobits
	.weak		__nv_reservedSMEM_offset_0_alias
	.size		__nv_reservedSMEM_offset_0_alias, 0, 64
	.other		__nv_reservedSMEM_offset_0_alias,@"STO_CUDA_RESERVED_SHARED STV_DEFAULT"
__nv_reservedSMEM_offset_0_alias:
	.zero		0
	.zero		64


//--------------------- .nv.constant0._Z12bitonic_sortiiPi --------------------------
	.section	.nv.constant0._Z12bitonic_sortiiPi,"a",@progbits
	.sectionflags	@""
	.align	4
.nv.constant0._Z12bitonic_sortiiPi:
	.zero		912


//--------------------- SYMBOLS --------------------------

	.type		.nv.reservedSmem.offset0,@object
	.size		.nv.reservedSmem.offset0,0x4
